//
// Generated by NVIDIA NVVM Compiler
//
// Compiler Build ID: CL-36424714
// Cuda compilation tools, release 13.0, V13.0.88
// Based on NVVM 20.0.0
//

.version 9.0
.target sm_100
.address_size 64

	// .globl	_Z10naive_gemmPfS_S_iii

.visible .entry _Z10naive_gemmPfS_S_iii(
	.param .u64 .ptr .align 1 _Z10naive_gemmPfS_S_iii_param_0,
	.param .u64 .ptr .align 1 _Z10naive_gemmPfS_S_iii_param_1,
	.param .u64 .ptr .align 1 _Z10naive_gemmPfS_S_iii_param_2,
	.param .u32 _Z10naive_gemmPfS_S_iii_param_3,
	.param .u32 _Z10naive_gemmPfS_S_iii_param_4,
	.param .u32 _Z10naive_gemmPfS_S_iii_param_5
)
{
	.reg .pred 	%p<13>;
	.reg .b32 	%r<41>;
	.reg .b32 	%f<68>;
	.reg .b64 	%rd<53>;

	ld.param.u64 	%rd7, [_Z10naive_gemmPfS_S_iii_param_0];
	ld.param.u64 	%rd8, [_Z10naive_gemmPfS_S_iii_param_1];
	ld.param.u64 	%rd6, [_Z10naive_gemmPfS_S_iii_param_2];
	ld.param.u32 	%r20, [_Z10naive_gemmPfS_S_iii_param_3];
	ld.param.u32 	%r18, [_Z10naive_gemmPfS_S_iii_param_4];
	ld.param.u32 	%r19, [_Z10naive_gemmPfS_S_iii_param_5];
	cvta.to.global.u64 	%rd1, %rd8;
	cvta.to.global.u64 	%rd2, %rd7;
	mov.u32 	%r21, %ctaid.y;
	mov.u32 	%r22, %ntid.y;
	mov.u32 	%r23, %tid.y;
	mad.lo.s32 	%r1, %r21, %r22, %r23;
	mov.u32 	%r24, %ctaid.x;
	mov.u32 	%r25, %ntid.x;
	mov.u32 	%r26, %tid.x;
	mad.lo.s32 	%r2, %r24, %r25, %r26;
	setp.ge.s32 	%p1, %r1, %r20;
	setp.ge.s32 	%p2, %r2, %r18;
	or.pred  	%p3, %p1, %p2;
	@%p3 bra 	$L__BB0_14;
	setp.lt.s32 	%p4, %r19, 1;
	mov.f32 	%f67, 0f00000000;
	@%p4 bra 	$L__BB0_13;
	mul.lo.s32 	%r3, %r19, %r1;
	and.b32  	%r4, %r19, 7;
	setp.lt.u32 	%p5, %r19, 8;
	mov.f32 	%f67, 0f00000000;
	mov.b32 	%r39, 0;
	@%p5 bra 	$L__BB0_5;
	and.b32  	%r39, %r19, 2147483640;
	neg.s32 	%r37, %r39;
	shl.b32 	%r7, %r18, 3;
	mul.wide.u32 	%rd9, %r3, 4;
	add.s64 	%rd10, %rd9, %rd2;
	add.s64 	%rd52, %rd10, 16;
	mov.f32 	%f67, 0f00000000;
	mul.wide.s32 	%rd13, %r18, 4;
	mov.u32 	%r36, %r2;
$L__BB0_4:
	.pragma "nounroll";
	ld.global.f32 	%f17, [%rd52+-16];
	mul.wide.s32 	%rd11, %r36, 4;
	add.s64 	%rd12, %rd1, %rd11;
	ld.global.f32 	%f18, [%rd12];
	fma.rn.f32 	%f19, %f17, %f18, %f67;
	ld.global.f32 	%f20, [%rd52+-12];
	add.s64 	%rd14, %rd12, %rd13;
	ld.global.f32 	%f21, [%rd14];
	fma.rn.f32 	%f22, %f20, %f21, %f19;
	ld.global.f32 	%f23, [%rd52+-8];
	add.s64 	%rd15, %rd14, %rd13;
	ld.global.f32 	%f24, [%rd15];
	fma.rn.f32 	%f25, %f23, %f24, %f22;
	ld.global.f32 	%f26, [%rd52+-4];
	add.s64 	%rd16, %rd15, %rd13;
	ld.global.f32 	%f27, [%rd16];
	fma.rn.f32 	%f28, %f26, %f27, %f25;
	ld.global.f32 	%f29, [%rd52];
	add.s64 	%rd17, %rd16, %rd13;
	ld.global.f32 	%f30, [%rd17];
	fma.rn.f32 	%f31, %f29, %f30, %f28;
	ld.global.f32 	%f32, [%rd52+4];
	add.s64 	%rd18, %rd17, %rd13;
	ld.global.f32 	%f33, [%rd18];
	fma.rn.f32 	%f34, %f32, %f33, %f31;
	ld.global.f32 	%f35, [%rd52+8];
	add.s64 	%rd19, %rd18, %rd13;
	ld.global.f32 	%f36, [%rd19];
	fma.rn.f32 	%f37, %f35, %f36, %f34;
	ld.global.f32 	%f38, [%rd52+12];
	add.s64 	%rd20, %rd19, %rd13;
	ld.global.f32 	%f39, [%rd20];
	fma.rn.f32 	%f67, %f38, %f39, %f37;
	add.s32 	%r37, %r37, 8;
	add.s32 	%r36, %r36, %r7;
	add.s64 	%rd52, %rd52, 32;
	setp.ne.s32 	%p6, %r37, 0;
	@%p6 bra 	$L__BB0_4;
$L__BB0_5:
	setp.eq.s32 	%p7, %r4, 0;
	@%p7 bra 	$L__BB0_13;
	and.b32  	%r13, %r19, 3;
	setp.lt.u32 	%p8, %r4, 4;
	@%p8 bra 	$L__BB0_8;
	add.s32 	%r28, %r39, %r3;
	mul.wide.u32 	%rd21, %r28, 4;
	add.s64 	%rd22, %rd2, %rd21;
	ld.global.f32 	%f41, [%rd22];
	mad.lo.s32 	%r29, %r39, %r18, %r2;
	mul.wide.s32 	%rd23, %r29, 4;
	add.s64 	%rd24, %rd1, %rd23;
	ld.global.f32 	%f42, [%rd24];
	fma.rn.f32 	%f43, %f41, %f42, %f67;
	cvt.u64.u32 	%rd25, %r3;
	cvt.u64.u32 	%rd26, %r39;
	add.s64 	%rd27, %rd26, %rd25;
	shl.b64 	%rd28, %rd27, 2;
	add.s64 	%rd29, %rd2, %rd28;
	ld.global.f32 	%f44, [%rd29+4];
	mul.wide.s32 	%rd30, %r18, 4;
	add.s64 	%rd31, %rd24, %rd30;
	ld.global.f32 	%f45, [%rd31];
	fma.rn.f32 	%f46, %f44, %f45, %f43;
	ld.global.f32 	%f47, [%rd29+8];
	add.s64 	%rd32, %rd31, %rd30;
	ld.global.f32 	%f48, [%rd32];
	fma.rn.f32 	%f49, %f47, %f48, %f46;
	ld.global.f32 	%f50, [%rd29+12];
	add.s64 	%rd33, %rd32, %rd30;
	ld.global.f32 	%f51, [%rd33];
	fma.rn.f32 	%f67, %f50, %f51, %f49;
	add.s32 	%r39, %r39, 4;
$L__BB0_8:
	setp.eq.s32 	%p9, %r13, 0;
	@%p9 bra 	$L__BB0_13;
	setp.eq.s32 	%p10, %r13, 1;
	@%p10 bra 	$L__BB0_11;
	add.s32 	%r30, %r39, %r3;
	mul.wide.u32 	%rd34, %r30, 4;
	add.s64 	%rd35, %rd2, %rd34;
	ld.global.f32 	%f53, [%rd35];
	mad.lo.s32 	%r31, %r39, %r18, %r2;
	mul.wide.s32 	%rd36, %r31, 4;
	add.s64 	%rd37, %rd1, %rd36;
	ld.global.f32 	%f54, [%rd37];
	fma.rn.f32 	%f55, %f53, %f54, %f67;
	cvt.u64.u32 	%rd38, %r3;
	cvt.u64.u32 	%rd39, %r39;
	add.s64 	%rd40, %rd39, %rd38;
	shl.b64 	%rd41, %rd40, 2;
	add.s64 	%rd42, %rd2, %rd41;
	ld.global.f32 	%f56, [%rd42+4];
	mul.wide.s32 	%rd43, %r18, 4;
	add.s64 	%rd44, %rd37, %rd43;
	ld.global.f32 	%f57, [%rd44];
	fma.rn.f32 	%f67, %f56, %f57, %f55;
	add.s32 	%r39, %r39, 2;
$L__BB0_11:
	and.b32  	%r32, %r19, 1;
	setp.eq.b32 	%p11, %r32, 1;
	not.pred 	%p12, %p11;
	@%p12 bra 	$L__BB0_13;
	add.s32 	%r33, %r39, %r3;
	mul.wide.u32 	%rd45, %r33, 4;
	add.s64 	%rd46, %rd2, %rd45;
	ld.global.f32 	%f58, [%rd46];
	mad.lo.s32 	%r34, %r39, %r18, %r2;
	mul.wide.s32 	%rd47, %r34, 4;
	add.s64 	%rd48, %rd1, %rd47;
	ld.global.f32 	%f59, [%rd48];
	fma.rn.f32 	%f67, %f58, %f59, %f67;
$L__BB0_13:
	mad.lo.s32 	%r35, %r18, %r1, %r2;
	cvta.to.global.u64 	%rd49, %rd6;
	mul.wide.s32 	%rd50, %r35, 4;
	add.s64 	%rd51, %rd49, %rd50;
	st.global.f32 	[%rd51], %f67;
$L__BB0_14:
	ret;

}


// ===== COMPILED SASS (sm_100) =====

	.target	sm_100

	.elftype	@"ET_EXEC"


//--------------------- .note.nv.tkinfo           --------------------------
	.section	.note.nv.tkinfo,"",@"SHT_NOTE"
	.sectionflags	@"SHF_NOTE_NV_TKINFO"
	.tkinfo
        /*0018*/ 	.word	0x00000002
        /*0030*/ 	.string	""
        /*0030*/ 	.string	"ptxas"
        /*0030*/ 	.string	"Cuda compilation tools, release 13.0, V13.0.88"
        /*0030*/ 	.string	"Build cuda_13.0.r13.0/compiler.36424714_0"
        /*0030*/ 	.string	"-arch sm_100 -m 64 "



//--------------------- .note.nv.cuinfo           --------------------------
	.section	.note.nv.cuinfo,"",@"SHT_NOTE"
	.sectionflags	@"SHF_NOTE_NV_CUINFO"
        /*0018*/ 	.short	0x0002
        /*001a*/ 	.short	0x0064
        /*001c*/ 	.short	0x0082
	.zero		2


//--------------------- .nv.info                  --------------------------
	.section	.nv.info,"",@"SHT_CUDA_INFO"
	.align	4


	//----- nvinfo : EIATTR_REGCOUNT
	.align		4
        /*0000*/ 	.byte	0x04, 0x2f
        /*0002*/ 	.short	(.L_1 - .L_0)
	.align		4
.L_0:
        /*0004*/ 	.word	index@(_Z10naive_gemmPfS_S_iii)
        /*0008*/ 	.word	0x00000020


	//----- nvinfo : EIATTR_FRAME_SIZE
	.align		4
.L_1:
        /*000c*/ 	.byte	0x04, 0x11
        /*000e*/ 	.short	(.L_3 - .L_2)
	.align		4
.L_2:
        /*0010*/ 	.word	index@(_Z10naive_gemmPfS_S_iii)
        /*0014*/ 	.word	0x00000000


	//----- nvinfo : EIATTR_MIN_STACK_SIZE
	.align		4
.L_3:
        /*0018*/ 	.byte	0x04, 0x12
        /*001a*/ 	.short	(.L_5 - .L_4)
	.align		4
.L_4:
        /*001c*/ 	.word	index@(_Z10naive_gemmPfS_S_iii)
        /*0020*/ 	.word	0x00000000
.L_5:


//--------------------- .nv.compat                --------------------------
	.section	.nv.compat,"",@"SHT_CUDA_COMPAT_INFO"
	.align	4
        /*0000*/ 	.byte	0x02, 0x09, 0x00, 0x00, 0x02, 0x02, 0x01, 0x00, 0x02, 0x05, 0x05, 0x00, 0x03, 0x07, 0x01, 0x01
        /*0010*/ 	.byte	0x02, 0x03, 0x00, 0x00, 0x02, 0x06, 0x01, 0x00, 0x04, 0x0b, 0x08, 0x00, 0x09, 0x00, 0x00, 0x00
        /*0020*/ 	.byte	0x00, 0x00, 0x00, 0x00


//--------------------- .nv.info._Z10naive_gemmPfS_S_iii --------------------------
	.section	.nv.info._Z10naive_gemmPfS_S_iii,"",@"SHT_CUDA_INFO"
	.sectionflags	@""
	.align	4


	//----- nvinfo : EIATTR_CUDA_API_VERSION
	.align		4
        /*0000*/ 	.byte	0x04, 0x37
        /*0002*/ 	.short	(.L_7 - .L_6)
.L_6:
        /*0004*/ 	.word	0x00000082


	//----- nvinfo : EIATTR_KPARAM_INFO
	.align		4
.L_7:
        /*0008*/ 	.byte	0x04, 0x17
        /*000a*/ 	.short	(.L_9 - .L_8)
.L_8:
        /*000c*/ 	.word	0x00000000
        /*0010*/ 	.short	0x0005
        /*0012*/ 	.short	0x0020
        /*0014*/ 	.byte	0x00, 0xf0, 0x11, 0x00


	//----- nvinfo : EIATTR_KPARAM_INFO
	.align		4
.L_9:
        /*0018*/ 	.byte	0x04, 0x17
        /*001a*/ 	.short	(.L_11 - .L_10)
.L_10:
        /*001c*/ 	.word	0x00000000
        /*0020*/ 	.short	0x0004
        /*0022*/ 	.short	0x001c
        /*0024*/ 	.byte	0x00, 0xf0, 0x11, 0x00


	//----- nvinfo : EIATTR_KPARAM_INFO
	.align		4
.L_11:
        /*0028*/ 	.byte	0x04, 0x17
        /*002a*/ 	.short	(.L_13 - .L_12)
.L_12:
        /*002c*/ 	.word	0x00000000
        /*0030*/ 	.short	0x0003
        /*0032*/ 	.short	0x0018
        /*0034*/ 	.byte	0x00, 0xf0, 0x11, 0x00


	//----- nvinfo : EIATTR_KPARAM_INFO
	.align		4
.L_13:
        /*0038*/ 	.byte	0x04, 0x17
        /*003a*/ 	.short	(.L_15 - .L_14)
.L_14:
        /*003c*/ 	.word	0x00000000
        /*0040*/ 	.short	0x0002
        /*0042*/ 	.short	0x0010
        /*0044*/ 	.byte	0x00, 0xf5, 0x21, 0x00


	//----- nvinfo : EIATTR_KPARAM_INFO
	.align		4
.L_15:
        /*0048*/ 	.byte	0x04, 0x17
        /*004a*/ 	.short	(.L_17 - .L_16)
.L_16:
        /*004c*/ 	.word	0x00000000
        /*0050*/ 	.short	0x0001
        /*0052*/ 	.short	0x0008
        /*0054*/ 	.byte	0x00, 0xf5, 0x21, 0x00


	//----- nvinfo : EIATTR_KPARAM_INFO
	.align		4
.L_17:
        /*0058*/ 	.byte	0x04, 0x17
        /*005a*/ 	.short	(.L_19 - .L_18)
.L_18:
        /*005c*/ 	.word	0x00000000
        /*0060*/ 	.short	0x0000
        /*0062*/ 	.short	0x0000
        /*0064*/ 	.byte	0x00, 0xf5, 0x21, 0x00


	//----- nvinfo : EIATTR_SPARSE_MMA_MASK
	.align		4
.L_19:
        /*0068*/ 	.byte	0x03, 0x50
        /*006a*/ 	.short	0x0000


	//----- nvinfo : EIATTR_MAXREG_COUNT
	.align		4
        /*006c*/ 	.byte	0x03, 0x1b
        /*006e*/ 	.short	0x00ff


	//----- nvinfo : EIATTR_MERCURY_ISA_VERSION
	.align		4
        /*0070*/ 	.byte	0x03, 0x5f
        /*0072*/ 	.short	0x0101


	//----- nvinfo : EIATTR_VRC_CTA_INIT_COUNT
	.align		4
        /*0074*/ 	.byte	0x02, 0x4a
	.zero		1
	.zero		1


	//----- nvinfo : EIATTR_EXIT_INSTR_OFFSETS
	.align		4
        /*0078*/ 	.byte	0x04, 0x1c
        /*007a*/ 	.short	(.L_21 - .L_20)


	//   ....[0]....
.L_20:
        /*007c*/ 	.word	0x000000c0


	//   ....[1]....
        /*0080*/ 	.word	0x000008e0


	//----- nvinfo : EIATTR_CBANK_PARAM_SIZE
	.align		4
.L_21:
        /*0084*/ 	.byte	0x03, 0x19
        /*0086*/ 	.short	0x0024


	//----- nvinfo : EIATTR_PARAM_CBANK
	.align		4
        /*0088*/ 	.byte	0x04, 0x0a
        /*008a*/ 	.short	(.L_23 - .L_22)
	.align		4
.L_22:
        /*008c*/ 	.word	index@(.nv.constant0._Z10naive_gemmPfS_S_iii)
        /*0090*/ 	.short	0x0380
        /*0092*/ 	.short	0x0024


	//----- nvinfo : EIATTR_SW_WAR
	.align		4
.L_23:
        /*0094*/ 	.byte	0x04, 0x36
        /*0096*/ 	.short	(.L_25 - .L_24)
.L_24:
        /*0098*/ 	.word	0x00000008
.L_25:


//--------------------- .nv.callgraph             --------------------------
	.section	.nv.callgraph,"",@"SHT_CUDA_CALLGRAPH"
	.align	4
	.sectionentsize	8
	.align		4
        /*0000*/ 	.word	0x00000000
	.align		4
        /*0004*/ 	.word	0xffffffff
	.align		4
        /*0008*/ 	.word	0x00000000
	.align		4
        /*000c*/ 	.word	0xfffffffe
	.align		4
        /*0010*/ 	.word	0x00000000
	.align		4
        /*0014*/ 	.word	0xfffffffd
	.align		4
        /*0018*/ 	.word	0x00000000
	.align		4
        /*001c*/ 	.word	0xfffffffc


//--------------------- .text._Z10naive_gemmPfS_S_iii --------------------------
	.section	.text._Z10naive_gemmPfS_S_iii,"ax",@progbits
	.align	128
        .global         _Z10naive_gemmPfS_S_iii
        .type           _Z10naive_gemmPfS_S_iii,@function
        .size           _Z10naive_gemmPfS_S_iii,(.L_x_5 - _Z10naive_gemmPfS_S_iii)
        .other          _Z10naive_gemmPfS_S_iii,@"STO_CUDA_ENTRY STV_DEFAULT"
_Z10naive_gemmPfS_S_iii:
.text._Z10naive_gemmPfS_S_iii:
[----:B------:R-:W-:Y:S01]  /*0000*/  LDC R1, c[0x0][0x37c] ;  /* 0x0000df00ff017b82 */ /* 0x000fe20000000800 */
[----:B------:R-:W0:Y:S07]  /*0010*/  S2R R5, SR_TID.X ;  /* 0x0000000000057919 */ /* 0x000e2e0000002100 */
[----:B------:R-:W1:Y:S01]  /*0020*/  LDC R19, c[0x0][0x364] ;  /* 0x0000d900ff137b82 */ /* 0x000e620000000800 */
[----:B------:R-:W1:Y:S07]  /*0030*/  S2R R4, SR_TID.Y ;  /* 0x0000000000047919 */ /* 0x000e6e0000002200 */
[----:B------:R-:W0:Y:S08]  /*0040*/  S2UR UR5, SR_CTAID.X ;  /* 0x00000000000579c3 */ /* 0x000e300000002500 */
[----:B------:R-:W0:Y:S08]  /*0050*/  LDC R0, c[0x0][0x360] ;  /* 0x0000d800ff007b82 */ /* 0x000e300000000800 */
[----:B------:R-:W1:Y:S08]  /*0060*/  S2UR UR4, SR_CTAID.Y ;  /* 0x00000000000479c3 */ /* 0x000e700000002600 */
[----:B------:R-:W2:Y:S01]  /*0070*/  LDC.64 R2, c[0x0][0x398] ;  /* 0x0000e600ff027b82 */ /* 0x000ea20000000a00 */
[----:B0-----:R-:W-:-:S02]  /*0080*/  IMAD R0, R0, UR5, R5 ;  /* 0x0000000500007c24 */ /* 0x001fc4000f8e0205 */
[----:B-1----:R-:W-:-:S03]  /*0090*/  IMAD R19, R19, UR4, R4 ;  /* 0x0000000413137c24 */ /* 0x002fc6000f8e0204 */
[----:B--2---:R-:W-:-:S04]  /*00a0*/  ISETP.GE.AND P0, PT, R0, R3, PT ;  /* 0x000000030000720c */ /* 0x004fc80003f06270 */
[----:B------:R-:W-:-:S13]  /*00b0*/  ISETP.GE.OR P0, PT, R19, R2, P0 ;  /* 0x000000021300720c */ /* 0x000fda0000706670 */
[----:B------:R-:W-:Y:S05]  /*00c0*/  @P0 EXIT ;  /* 0x000000000000094d */ /* 0x000fea0003800000 */
[----:B------:R-:W0:Y:S01]  /*00d0*/  LDC R2, c[0x0][0x3a0] ;  /* 0x0000e800ff027b82 */ /* 0x000e220000000800 */
[----:B------:R-:W1:Y:S01]  /*00e0*/  LDCU.64 UR4, c[0x0][0x358] ;  /* 0x00006b00ff0477ac */ /* 0x000e620008000a00 */
[----:B------:R-:W-:Y:S01]  /*00f0*/  HFMA2 R24, -RZ, RZ, 0, 0 ;  /* 0x00000000ff187431 */ /* 0x000fe200000001ff */
[----:B0-----:R-:W-:-:S13]  /*0100*/  ISETP.GE.AND P0, PT, R2, 0x1, PT ;  /* 0x000000010200780c */ /* 0x001fda0003f06270 */
[----:B-1----:R-:W-:Y:S05]  /*0110*/  @!P0 BRA `(.L_x_0) ;  /* 0x0000000400e08947 */ /* 0x002fea0003800000 */
[C---:B------:R-:W-:Y:S01]  /*0120*/  ISETP.GE.U32.AND P1, PT, R2.reuse, 0x8, PT ;  /* 0x000000080200780c */ /* 0x040fe20003f26070 */
[----:B------:R-:W-:Y:S01]  /*0130*/  IMAD R20, R19, R2, RZ ;  /* 0x0000000213147224 */ /* 0x000fe200078e02ff */
[----:B------:R-:W-:Y:S02]  /*0140*/  LOP3.LUT R27, R2, 0x7, RZ, 0xc0, !PT ;  /* 0x00000007021b7812 */ /* 0x000fe400078ec0ff */
[----:B------:R-:W-:Y:S02]  /*0150*/  MOV R24, RZ ;  /* 0x000000ff00187202 */ /* 0x000fe40000000f00 */
[----:B------:R-:W-:Y:S02]  /*0160*/  ISETP.NE.AND P0, PT, R27, RZ, PT ;  /* 0x000000ff1b00720c */ /* 0x000fe40003f05270 */
[----:B------:R-:W-:-:S05]  /*0170*/  MOV R21, RZ ;  /* 0x000000ff00157202 */ /* 0x000fca0000000f00 */
[----:B------:R-:W-:Y:S06]  /*0180*/  @!P1 BRA `(.L_x_1) ;  /* 0x0000000000c49947 */ /* 0x000fec0003800000 */
[----:B------:R-:W0:Y:S01]  /*0190*/  LDC.64 R4, c[0x0][0x380] ;  /* 0x0000e000ff047b82 */ /* 0x000e220000000a00 */
[----:B------:R-:W-:Y:S02]  /*01a0*/  LOP3.LUT R21, R2, 0x7ffffff8, RZ, 0xc0, !PT ;  /* 0x7ffffff802157812 */ /* 0x000fe400078ec0ff */
[----:B------:R-:W-:Y:S02]  /*01b0*/  MOV R24, RZ ;  /* 0x000000ff00187202 */ /* 0x000fe40000000f00 */
[----:B------:R-:W-:Y:S02]  /*01c0*/  MOV R18, R0 ;  /* 0x0000000000127202 */ /* 0x000fe40000000f00 */
[----:B------:R-:W-:Y:S01]  /*01d0*/  IADD3 R22, PT, PT, -R21, RZ, RZ ;  /* 0x000000ff15167210 */ /* 0x000fe20007ffe1ff */
[----:B0-----:R-:W-:-:S03]  /*01e0*/  IMAD.WIDE.U32 R4, R20, 0x4, R4 ;  /* 0x0000000414047825 */ /* 0x001fc600078e0004 */
[----:B------:R-:W-:-:S04]  /*01f0*/  IADD3 R6, P1, PT, R4, 0x10, RZ ;  /* 0x0000001004067810 */ /* 0x000fc80007f3e0ff */
[----:B------:R-:W-:-:S09]  /*0200*/  IADD3.X R7, PT, PT, RZ, R5, RZ, P1, !PT ;  /* 0x00000005ff077210 */ /* 0x000fd20000ffe4ff */
.L_x_2:
[----:B------:R-:W0:Y:S01]  /*0210*/  LDC.64 R16, c[0x0][0x388] ;  /* 0x0000e200ff107b82 */ /* 0x000e220000000a00 */
[----:B------:R-:W-:Y:S02]  /*0220*/  MOV R4, R6 ;  /* 0x0000000600047202 */ /* 0x000fe40000000f00 */
[----:B------:R-:W-:-:S05]  /*0230*/  MOV R5, R7 ;  /* 0x0000000700057202 */ /* 0x000fca0000000f00 */
[----:B------:R-:W2:Y:S04]  /*0240*/  LDG.E R25, desc[UR4][R4.64+-0x10] ;  /* 0xfffff00404197981 */ /* 0x000ea8000c1e1900 */
[----:B------:R-:W3:Y:S04]  /*0250*/  LDG.E R23, desc[UR4][R4.64+-0xc] ;  /* 0xfffff40404177981 */ /* 0x000ee8000c1e1900 */
[----:B------:R-:W4:Y:S04]  /*0260*/  LDG.E R29, desc[UR4][R4.64+-0x8] ;  /* 0xfffff804041d7981 */ /* 0x000f28000c1e1900 */
[----:B------:R-:W5:Y:S01]  /*0270*/  LDG.E R28, desc[UR4][R4.64+-0x4] ;  /* 0xfffffc04041c7981 */ /* 0x000f62000c1e1900 */
[----:B0-----:R-:W-:-:S05]  /*0280*/  IMAD.WIDE R16, R18, 0x4, R16 ;  /* 0x0000000412107825 */ /* 0x001fca00078e0210 */
[----:B------:R0:W2:Y:S01]  /*0290*/  LDG.E R26, desc[UR4][R16.64] ;  /* 0x00000004101a7981 */ /* 0x0000a2000c1e1900 */
[----:B------:R-:W-:-:S04]  /*02a0*/  IMAD.WIDE R14, R3, 0x4, R16 ;  /* 0x00000004030e7825 */ /* 0x000fc800078e0210 */
[C---:B------:R-:W-:Y:S02]  /*02b0*/  IMAD.WIDE R6, R3.reuse, 0x4, R14 ;  /* 0x0000000403067825 */ /* 0x040fe400078e020e */
[----:B------:R-:W3:Y:S02]  /*02c0*/  LDG.E R14, desc[UR4][R14.64] ;  /* 0x000000040e0e7981 */ /* 0x000ee4000c1e1900 */
[C---:B------:R-:W-:Y:S02]  /*02d0*/  IMAD.WIDE R10, R3.reuse, 0x4, R6 ;  /* 0x00000004030a7825 */ /* 0x040fe400078e0206 */
[----:B------:R-:W4:Y:S02]  /*02e0*/  LDG.E R6, desc[UR4][R6.64] ;  /* 0x0000000406067981 */ /* 0x000f24000c1e1900 */
[C---:B------:R-:W-:Y:S02]  /*02f0*/  IMAD.WIDE R8, R3.reuse, 0x4, R10 ;  /* 0x0000000403087825 */ /* 0x040fe400078e020a */
[----:B------:R-:W5:Y:S02]  /*0300*/  LDG.E R10, desc[UR4][R10.64] ;  /* 0x000000040a0a7981 */ /* 0x000f64000c1e1900 */
[----:B------:R-:W-:-:S02]  /*0310*/  IMAD.WIDE R12, R3, 0x4, R8 ;  /* 0x00000004030c7825 */ /* 0x000fc400078e0208 */
[----:B------:R-:W5:Y:S04]  /*0320*/  LDG.E R7, desc[UR4][R4.64] ;  /* 0x0000000404077981 */ /* 0x000f68000c1e1900 */
[----:B------:R-:W5:Y:S01]  /*0330*/  LDG.E R8, desc[UR4][R8.64] ;  /* 0x0000000408087981 */ /* 0x000f62000c1e1900 */
[----:B0-----:R-:W-:-:S03]  /*0340*/  IMAD.WIDE R16, R3, 0x4, R12 ;  /* 0x0000000403107825 */ /* 0x001fc600078e020c */
[----:B------:R-:W5:Y:S04]  /*0350*/  LDG.E R12, desc[UR4][R12.64] ;  /* 0x000000040c0c7981 */ /* 0x000f68000c1e1900 */
[----:B------:R-:W5:Y:S04]  /*0360*/  LDG.E R15, desc[UR4][R16.64] ;  /* 0x00000004100f7981 */ /* 0x000f68000c1e1900 */
[----:B------:R-:W5:Y:S04]  /*0370*/  LDG.E R9, desc[UR4][R4.64+0x4] ;  /* 0x0000040404097981 */ /* 0x000f68000c1e1900 */
[----:B------:R-:W5:Y:S01]  /*0380*/  LDG.E R11, desc[UR4][R4.64+0xc] ;  /* 0x00000c04040b7981 */ /* 0x000f62000c1e1900 */
[----:B--2---:R-:W-:Y:S01]  /*0390*/  FFMA R26, R25, R26, R24 ;  /* 0x0000001a191a7223 */ /* 0x004fe20000000018 */
[----:B------:R-:W-:-:S02]  /*03a0*/  IMAD.WIDE R24, R3, 0x4, R16 ;  /* 0x0000000403187825 */ /* 0x000fc400078e0210 */
[----:B------:R-:W2:Y:S04]  /*03b0*/  LDG.E R16, desc[UR4][R4.64+0x8] ;  /* 0x0000080404107981 */ /* 0x000ea8000c1e1900 */
[----:B------:R-:W2:Y:S01]  /*03c0*/  LDG.E R24, desc[UR4][R24.64] ;  /* 0x0000000418187981 */ /* 0x000ea2000c1e1900 */
[----:B---3--:R-:W-:Y:S01]  /*03d0*/  FFMA R14, R23, R14, R26 ;  /* 0x0000000e170e7223 */ /* 0x008fe2000000001a */
[----:B------:R-:W-:-:S03]  /*03e0*/  IADD3 R22, PT, PT, R22, 0x8, RZ ;  /* 0x0000000816167810 */ /* 0x000fc60007ffe0ff */
[----:B----4-:R-:W-:Y:S01]  /*03f0*/  FFMA R29, R29, R6, R14 ;  /* 0x000000061d1d7223 */ /* 0x010fe2000000000e */
[----:B------:R-:W-:-:S03]  /*0400*/  ISETP.NE.AND P1, PT, R22, RZ, PT ;  /* 0x000000ff1600720c */ /* 0x000fc60003f25270 */
[----:B-----5:R-:W-:Y:S01]  /*0410*/  FFMA R10, R28, R10, R29 ;  /* 0x0000000a1c0a7223 */ /* 0x020fe2000000001d */
[----:B------:R-:W-:-:S03]  /*0420*/  IADD3 R6, P2, PT, R4, 0x20, RZ ;  /* 0x0000002004067810 */ /* 0x000fc60007f5e0ff */
[----:B------:R-:W-:Y:S01]  /*0430*/  FFMA R8, R7, R8, R10 ;  /* 0x0000000807087223 */ /* 0x000fe2000000000a */
[----:B------:R-:W-:Y:S02]  /*0440*/  IADD3.X R7, PT, PT, RZ, R5, RZ, P2, !PT ;  /* 0x00000005ff077210 */ /* 0x000fe400017fe4ff */
[----:B------:R-:W-:Y:S01]  /*0450*/  LEA R18, R3, R18, 0x3 ;  /* 0x0000001203127211 */ /* 0x000fe200078e18ff */
[----:B------:R-:W-:-:S04]  /*0460*/  FFMA R9, R9, R12, R8 ;  /* 0x0000000c09097223 */ /* 0x000fc80000000008 */
[----:B--2---:R-:W-:-:S04]  /*0470*/  FFMA R16, R16, R15, R9 ;  /* 0x0000000f10107223 */ /* 0x004fc80000000009 */
[----:B------:R-:W-:Y:S01]  /*0480*/  FFMA R24, R11, R24, R16 ;  /* 0x000000180b187223 */ /* 0x000fe20000000010 */
[----:B------:R-:W-:Y:S06]  /*0490*/  @P1 BRA `(.L_x_2) ;  /* 0xfffffffc005c1947 */ /* 0x000fec000383ffff */
.L_x_1:
[----:B------:R-:W-:Y:S05]  /*04a0*/  @!P0 BRA `(.L_x_0) ;  /* 0x0000000000fc8947 */ /* 0x000fea0003800000 */
[----:B------:R-:W-:Y:S02]  /*04b0*/  ISETP.GE.U32.AND P1, PT, R27, 0x4, PT ;  /* 0x000000041b00780c */ /* 0x000fe40003f26070 */
[----:B------:R-:W-:-:S04]  /*04c0*/  LOP3.LUT R16, R2, 0x3, RZ, 0xc0, !PT ;  /* 0x0000000302107812 */ /* 0x000fc800078ec0ff */
[----:B------:R-:W-:-:S07]  /*04d0*/  ISETP.NE.AND P0, PT, R16, RZ, PT ;  /* 0x000000ff1000720c */ /* 0x000fce0003f05270 */
[----:B------:R-:W-:Y:S06]  /*04e0*/  @!P1 BRA `(.L_x_3) ;  /* 0x00000000006c9947 */ /* 0x000fec0003800000 */
[----:B------:R-:W0:Y:S01]  /*04f0*/  LDC.64 R6, c[0x0][0x388] ;  /* 0x0000e200ff067b82 */ /* 0x000e220000000a00 */
[----:B------:R-:W1:Y:S01]  /*0500*/  LDCU.64 UR6, c[0x0][0x380] ;  /* 0x00007000ff0677ac */ /* 0x000e620008000a00 */
[----:B------:R-:W-:Y:S01]  /*0510*/  IMAD R9, R21, R3, R0 ;  /* 0x0000000315097224 */ /* 0x000fe200078e0200 */
[CC--:B------:R-:W-:Y:S02]  /*0520*/  IADD3 R5, PT, PT, R20.reuse, R21.reuse, RZ ;  /* 0x0000001514057210 */ /* 0x0c0fe40007ffe0ff */
[----:B------:R-:W-:-:S03]  /*0530*/  IADD3 R10, P1, PT, R20, R21, RZ ;  /* 0x00000015140a7210 */ /* 0x000fc60007f3e0ff */
[----:B------:R-:W2:Y:S01]  /*0540*/  LDC.64 R14, c[0x0][0x380] ;  /* 0x0000e000ff0e7b82 */ /* 0x000ea20000000a00 */
[----:B0-----:R-:W-:-:S04]  /*0550*/  IMAD.WIDE R6, R9, 0x4, R6 ;  /* 0x0000000409067825 */ /* 0x001fc800078e0206 */
[----:B------:R-:W-:Y:S02]  /*0560*/  IMAD.WIDE R8, R3, 0x4, R6 ;  /* 0x0000000403087825 */ /* 0x000fe400078e0206 */
[----:B------:R-:W3:Y:S02]  /*0570*/  LDG.E R6, desc[UR4][R6.64] ;  /* 0x0000000406067981 */ /* 0x000ee4000c1e1900 */
[----:B--2---:R-:W-:Y:S01]  /*0580*/  IMAD.WIDE.U32 R14, R5, 0x4, R14 ;  /* 0x00000004050e7825 */ /* 0x004fe200078e000e */
[----:B------:R-:W-:Y:S02]  /*0590*/  IADD3.X R5, PT, PT, RZ, RZ, RZ, P1, !PT ;  /* 0x000000ffff057210 */ /* 0x000fe40000ffe4ff */
[----:B-1----:R-:W-:-:S03]  /*05a0*/  LEA R4, P1, R10, UR6, 0x2 ;  /* 0x000000060a047c11 */ /* 0x002fc6000f8210ff */
[----:B------:R-:W3:Y:S01]  /*05b0*/  LDG.E R15, desc[UR4][R14.64] ;  /* 0x000000040e0f7981 */ /* 0x000ee2000c1e1900 */
[----:B------:R-:W-:Y:S01]  /*05c0*/  LEA.HI.X R5, R10, UR7, R5, 0x2, P1 ;  /* 0x000000070a057c11 */ /* 0x000fe200088f1405 */
[C---:B------:R-:W-:Y:S02]  /*05d0*/  IMAD.WIDE R10, R3.reuse, 0x4, R8 ;  /* 0x00000004030a7825 */ /* 0x040fe400078e0208 */
[----:B------:R-:W2:Y:S04]  /*05e0*/  LDG.E R8, desc[UR4][R8.64] ;  /* 0x0000000408087981 */ /* 0x000ea8000c1e1900 */
[----:B------:R-:W2:Y:S01]  /*05f0*/  LDG.E R17, desc[UR4][R4.64+0x4] ;  /* 0x0000040404117981 */ /* 0x000ea2000c1e1900 */
[----:B------:R-:W-:-:S03]  /*0600*/  IMAD.WIDE R12, R3, 0x4, R10 ;  /* 0x00000004030c7825 */ /* 0x000fc600078e020a */
[----:B------:R-:W4:Y:S04]  /*0610*/  LDG.E R22, desc[UR4][R10.64] ;  /* 0x000000040a167981 */ /* 0x000f28000c1e1900 */
[----:B------:R-:W4:Y:S04]  /*0620*/  LDG.E R18, desc[UR4][R4.64+0x8] ;  /* 0x0000080404127981 */ /* 0x000f28000c1e1900 */
[----:B------:R-:W5:Y:S04]  /*0630*/  LDG.E R26, desc[UR4][R4.64+0xc] ;  /* 0x00000c04041a7981 */ /* 0x000f68000c1e1900 */
[----:B------:R-:W5:Y:S01]  /*0640*/  LDG.E R12, desc[UR4][R12.64] ;  /* 0x000000040c0c7981 */ /* 0x000f62000c1e1900 */
[----:B------:R-:W-:Y:S01]  /*0650*/  IADD3 R21, PT, PT, R21, 0x4, RZ ;  /* 0x0000000415157810 */ /* 0x000fe20007ffe0ff */
[----:B---3--:R-:W-:-:S04]  /*0660*/  FFMA R24, R15, R6, R24 ;  /* 0x000000060f187223 */ /* 0x008fc80000000018 */
[----:B--2---:R-:W-:-:S04]  /*0670*/  FFMA R17, R17, R8, R24 ;  /* 0x0000000811117223 */ /* 0x004fc80000000018 */
[----:B----4-:R-:W-:-:S04]  /*0680*/  FFMA R17, R18, R22, R17 ;  /* 0x0000001612117223 */ /* 0x010fc80000000011 */
[----:B-----5:R-:W-:-:S07]  /*0690*/  FFMA R24, R26, R12, R17 ;  /* 0x0000000c1a187223 */ /* 0x020fce0000000011 */
.L_x_3:
[----:B------:R-:W-:Y:S05]  /*06a0*/  @!P0 BRA `(.L_x_0) ;  /* 0x00000000007c8947 */ /* 0x000fea0003800000 */
[----:B------:R-:W-:Y:S01]  /*06b0*/  ISETP.NE.AND P1, PT, R16, 0x1, PT ;  /* 0x000000011000780c */ /* 0x000fe20003f25270 */
[----:B------:R-:W0:Y:S01]  /*06c0*/  LDC.64 R12, c[0x0][0x380] ;  /* 0x0000e000ff0c7b82 */ /* 0x000e220000000a00 */
[----:B------:R-:W-:-:S04]  /*06d0*/  LOP3.LUT R2, R2, 0x1, RZ, 0xc0, !PT ;  /* 0x0000000102027812 */ /* 0x000fc800078ec0ff */
[----:B------:R-:W-:-:S03]  /*06e0*/  ISETP.NE.U32.AND P0, PT, R2, 0x1, PT ;  /* 0x000000010200780c */ /* 0x000fc60003f05070 */
[----:B------:R-:W1:Y:S04]  /*06f0*/  LDC.64 R10, c[0x0][0x388] ;  /* 0x0000e200ff0a7b82 */ /* 0x000e680000000a00 */
[CC--:B------:R-:W-:Y:S02]  /*0700*/  @P1 IADD3 R15, PT, PT, R20.reuse, R21.reuse, RZ ;  /* 0x00000015140f1210 */ /* 0x0c0fe40007ffe0ff */
[----:B------:R-:W-:Y:S02]  /*0710*/  @P1 IADD3 R2, P2, PT, R20, R21, RZ ;  /* 0x0000001514021210 */ /* 0x000fe40007f5e0ff */
[----:B------:R-:W2:Y:S02]  /*0720*/  @P1 LDC.64 R4, c[0x0][0x380] ;  /* 0x0000e000ff041b82 */ /* 0x000ea40000000a00 */
[----:B------:R-:W-:-:S06]  /*0730*/  @P1 IADD3.X R14, PT, PT, RZ, RZ, RZ, P2, !PT ;  /* 0x000000ffff0e1210 */ /* 0x000fcc00017fe4ff */
[----:B------:R-:W3:Y:S01]  /*0740*/  LDC.64 R6, c[0x0][0x380] ;  /* 0x0000e000ff067b82 */ /* 0x000ee20000000a00 */
[----:B0-----:R-:W-:-:S04]  /*0750*/  @P1 IMAD.WIDE.U32 R12, R15, 0x4, R12 ;  /* 0x000000040f0c1825 */ /* 0x001fc800078e000c */
[C---:B------:R-:W-:Y:S01]  /*0760*/  @P1 IMAD R15, R21.reuse, R3, R0 ;  /* 0x00000003150f1224 */ /* 0x040fe200078e0200 */
[----:B------:R-:W-:Y:S01]  /*0770*/  @P1 IADD3 R21, PT, PT, R21, 0x2, RZ ;  /* 0x0000000215151810 */ /* 0x000fe20007ffe0ff */
[----:B------:R-:W4:Y:S01]  /*0780*/  @P1 LDG.E R13, desc[UR4][R12.64] ;  /* 0x000000040c0d1981 */ /* 0x000f22000c1e1900 */
[----:B------:R-:W0:Y:S01]  /*0790*/  LDC.64 R8, c[0x0][0x388] ;  /* 0x0000e200ff087b82 */ /* 0x000e220000000a00 */
[----:B-1----:R-:W-:Y:S01]  /*07a0*/  @P1 IMAD.WIDE R10, R15, 0x4, R10 ;  /* 0x000000040f0a1825 */ /* 0x002fe200078e020a */
[----:B------:R-:W-:Y:S02]  /*07b0*/  @!P0 IADD3 R17, PT, PT, R20, R21, RZ ;  /* 0x0000001514118210 */ /* 0x000fe40007ffe0ff */
[----:B--2---:R-:W-:Y:S01]  /*07c0*/  @P1 LEA R4, P2, R2, R4, 0x2 ;  /* 0x0000000402041211 */ /* 0x004fe200078410ff */
[----:B------:R-:W-:-:S03]  /*07d0*/  @!P0 IMAD R21, R21, R3, R0 ;  /* 0x0000000315158224 */ /* 0x000fc600078e0200 */
[----:B------:R-:W-:Y:S01]  /*07e0*/  @P1 LEA.HI.X R5, R2, R5, R14, 0x2, P2 ;  /* 0x0000000502051211 */ /* 0x000fe200010f140e */
[----:B------:R-:W-:Y:S01]  /*07f0*/  @P1 IMAD.WIDE R14, R3, 0x4, R10 ;  /* 0x00000004030e1825 */ /* 0x000fe200078e020a */
[----:B------:R-:W4:Y:S03]  /*0800*/  @P1 LDG.E R2, desc[UR4][R10.64] ;  /* 0x000000040a021981 */ /* 0x000f26000c1e1900 */
[----:B---3--:R-:W-:Y:S01]  /*0810*/  @!P0 IMAD.WIDE.U32 R6, R17, 0x4, R6 ;  /* 0x0000000411068825 */ /* 0x008fe200078e0006 */
[----:B------:R-:W2:Y:S04]  /*0820*/  @P1 LDG.E R5, desc[UR4][R4.64+0x4] ;  /* 0x0000040404051981 */ /* 0x000ea8000c1e1900 */
[----:B------:R-:W2:Y:S01]  /*0830*/  @P1 LDG.E R14, desc[UR4][R14.64] ;  /* 0x000000040e0e1981 */ /* 0x000ea2000c1e1900 */
[----:B0-----:R-:W-:-:S03]  /*0840*/  @!P0 IMAD.WIDE R8, R21, 0x4, R8 ;  /* 0x0000000415088825 */ /* 0x001fc600078e0208 */
[----:B------:R-:W3:Y:S04]  /*0850*/  @!P0 LDG.E R7, desc[UR4][R6.64] ;  /* 0x0000000406078981 */ /* 0x000ee8000c1e1900 */
[----:B------:R-:W3:Y:S01]  /*0860*/  @!P0 LDG.E R8, desc[UR4][R8.64] ;  /* 0x0000000408088981 */ /* 0x000ee2000c1e1900 */
[----:B----4-:R-:W-:-:S04]  /*0870*/  @P1 FFMA R2, R13, R2, R24 ;  /* 0x000000020d021223 */ /* 0x010fc80000000018 */
[----:B--2---:R-:W-:-:S04]  /*0880*/  @P1 FFMA R24, R5, R14, R2 ;  /* 0x0000000e05181223 */ /* 0x004fc80000000002 */
[----:B---3--:R-:W-:-:S07]  /*0890*/  @!P0 FFMA R24, R7, R8, R24 ;  /* 0x0000000807188223 */ /* 0x008fce0000000018 */
.L_x_0:
[----:B------:R-:W0:Y:S01]  /*08a0*/  LDC.64 R4, c[0x0][0x390] ;  /* 0x0000e400ff047b82 */ /* 0x000e220000000a00 */
[----:B------:R-:W-:-:S04]  /*08b0*/  IMAD R3, R19, R3, R0 ;  /* 0x0000000313037224 */ /* 0x000fc800078e0200 */
[----:B0-----:R-:W-:-:S05]  /*08c0*/  IMAD.WIDE R2, R3, 0x4, R4 ;  /* 0x0000000403027825 */ /* 0x001fca00078e0204 */
[----:B------:R-:W-:Y:S01]  /*08d0*/  STG.E desc[UR4][R2.64], R24 ;  /* 0x0000001802007986 */ /* 0x000fe2000c101904 */
[----:B------:R-:W-:Y:S05]  /*08e0*/  EXIT ;  /* 0x000000000000794d */ /* 0x000fea0003800000 */
.L_x_4:
[----:B------:R-:W-:-:S00]  /*08f0*/  BRA `(.L_x_4) ;  /* 0xfffffffc00fc7947 */ /* 0x000fc0000383ffff */
[----:B------:R-:W-:-:S00]  /*0900*/  NOP ;  /* 0x0000000000007918 */ /* 0x000fc00000000000 */
[----:B------:R-:W-:-:S00]  /*0910*/  NOP ;  /* 0x0000000000007918 */ /* 0x000fc00000000000 */
[----:B------:R-:W-:-:S00]  /*0920*/  NOP ;  /* 0x0000000000007918 */ /* 0x000fc00000000000 */
[----:B------:R-:W-:-:S00]  /*0930*/  NOP ;  /* 0x0000000000007918 */ /* 0x000fc00000000000 */
[----:B------:R-:W-:-:S00]  /*0940*/  NOP ;  /* 0x0000000000007918 */ /* 0x000fc00000000000 */
[----:B------:R-:W-:-:S00]  /*0950*/  NOP ;  /* 0x0000000000007918 */ /* 0x000fc00000000000 */
[----:B------:R-:W-:-:S00]  /*0960*/  NOP ;  /* 0x0000000000007918 */ /* 0x000fc00000000000 */
[----:B------:R-:W-:-:S00]  /*0970*/  NOP ;  /* 0x0000000000007918 */ /* 0x000fc00000000000 */
.L_x_5:


//--------------------- .nv.shared.reserved.0     --------------------------
	.section	.nv.shared.reserved.0,"aw",@nobits
	.weak		__nv_reservedSMEM_offset_0_alias
	.size		__nv_reservedSMEM_offset_0_alias, 0, 64
	.other		__nv_reservedSMEM_offset_0_alias,@"STO_CUDA_RESERVED_SHARED STV_DEFAULT"
__nv_reservedSMEM_offset_0_alias:
	.zero		0
	.zero		64


//--------------------- .nv.constant0._Z10naive_gemmPfS_S_iii --------------------------
	.section	.nv.constant0._Z10naive_gemmPfS_S_iii,"a",@progbits
	.sectionflags	@""
	.align	4
.nv.constant0._Z10naive_gemmPfS_S_iii:
	.zero		932


//--------------------- SYMBOLS --------------------------

	.type		.nv.reservedSmem.offset0,@object
	.size		.nv.reservedSmem.offset0,0x4
